//
// Generated by NVIDIA NVVM Compiler
//
// Compiler Build ID: CL-36424714
// Cuda compilation tools, release 13.0, V13.0.88
// Based on NVVM 20.0.0
//

.version 9.0
.target sm_100
.address_size 64

	// .globl	_ZN16MatrixOperations9substractIiEEvPT_S2_S2_m

.visible .entry _ZN16MatrixOperations9substractIiEEvPT_S2_S2_m(
	.param .u64 .ptr .align 1 _ZN16MatrixOperations9substractIiEEvPT_S2_S2_m_param_0,
	.param .u64 .ptr .align 1 _ZN16MatrixOperations9substractIiEEvPT_S2_S2_m_param_1,
	.param .u64 .ptr .align 1 _ZN16MatrixOperations9substractIiEEvPT_S2_S2_m_param_2,
	.param .u64 _ZN16MatrixOperations9substractIiEEvPT_S2_S2_m_param_3
)
{
	.reg .pred 	%p<2>;
	.reg .b32 	%r<8>;
	.reg .b64 	%rd<13>;

	ld.param.u64 	%rd2, [_ZN16MatrixOperations9substractIiEEvPT_S2_S2_m_param_0];
	ld.param.u64 	%rd3, [_ZN16MatrixOperations9substractIiEEvPT_S2_S2_m_param_1];
	ld.param.u64 	%rd4, [_ZN16MatrixOperations9substractIiEEvPT_S2_S2_m_param_2];
	ld.param.u64 	%rd5, [_ZN16MatrixOperations9substractIiEEvPT_S2_S2_m_param_3];
	mov.u32 	%r1, %tid.x;
	mov.u32 	%r2, %ctaid.x;
	mov.u32 	%r3, %ntid.x;
	mad.lo.s32 	%r4, %r2, %r3, %r1;
	cvt.u64.u32 	%rd1, %r4;
	setp.le.u64 	%p1, %rd5, %rd1;
	@%p1 bra 	$L__BB0_2;
	cvta.to.global.u64 	%rd6, %rd2;
	cvta.to.global.u64 	%rd7, %rd3;
	cvta.to.global.u64 	%rd8, %rd4;
	shl.b64 	%rd9, %rd1, 2;
	add.s64 	%rd10, %rd6, %rd9;
	ld.global.u32 	%r5, [%rd10];
	add.s64 	%rd11, %rd7, %rd9;
	ld.global.u32 	%r6, [%rd11];
	sub.s32 	%r7, %r5, %r6;
	add.s64 	%rd12, %rd8, %rd9;
	st.global.u32 	[%rd12], %r7;
$L__BB0_2:
	ret;

}


// ===== COMPILED SASS (sm_100) =====

	.target	sm_100

	.elftype	@"ET_EXEC"


//--------------------- .note.nv.tkinfo           --------------------------
	.section	.note.nv.tkinfo,"",@"SHT_NOTE"
	.sectionflags	@"SHF_NOTE_NV_TKINFO"
	.tkinfo
        /*0018*/ 	.word	0x00000002
        /*0030*/ 	.string	""
        /*0030*/ 	.string	"ptxas"
        /*0030*/ 	.string	"Cuda compilation tools, release 13.0, V13.0.88"
        /*0030*/ 	.string	"Build cuda_13.0.r13.0/compiler.36424714_0"
        /*0030*/ 	.string	"-arch sm_100 -m 64 "



//--------------------- .note.nv.cuinfo           --------------------------
	.section	.note.nv.cuinfo,"",@"SHT_NOTE"
	.sectionflags	@"SHF_NOTE_NV_CUINFO"
        /*0018*/ 	.short	0x0002
        /*001a*/ 	.short	0x0064
        /*001c*/ 	.short	0x0082
	.zero		2


//--------------------- .nv.info                  --------------------------
	.section	.nv.info,"",@"SHT_CUDA_INFO"
	.align	4


	//----- nvinfo : EIATTR_REGCOUNT
	.align		4
        /*0000*/ 	.byte	0x04, 0x2f
        /*0002*/ 	.short	(.L_1 - .L_0)
	.align		4
.L_0:
        /*0004*/ 	.word	index@(_ZN16MatrixOperations9substractIiEEvPT_S2_S2_m)
        /*0008*/ 	.word	0x0000000c


	//----- nvinfo : EIATTR_FRAME_SIZE
	.align		4
.L_1:
        /*000c*/ 	.byte	0x04, 0x11
        /*000e*/ 	.short	(.L_3 - .L_2)
	.align		4
.L_2:
        /*0010*/ 	.word	index@(_ZN16MatrixOperations9substractIiEEvPT_S2_S2_m)
        /*0014*/ 	.word	0x00000000


	//----- nvinfo : EIATTR_MIN_STACK_SIZE
	.align		4
.L_3:
        /*0018*/ 	.byte	0x04, 0x12
        /*001a*/ 	.short	(.L_5 - .L_4)
	.align		4
.L_4:
        /*001c*/ 	.word	index@(_ZN16MatrixOperations9substractIiEEvPT_S2_S2_m)
        /*0020*/ 	.word	0x00000000
.L_5:


//--------------------- .nv.compat                --------------------------
	.section	.nv.compat,"",@"SHT_CUDA_COMPAT_INFO"
	.align	4
        /*0000*/ 	.byte	0x02, 0x09, 0x00, 0x00, 0x02, 0x02, 0x01, 0x00, 0x02, 0x05, 0x05, 0x00, 0x03, 0x07, 0x01, 0x01
        /*0010*/ 	.byte	0x02, 0x03, 0x00, 0x00, 0x02, 0x06, 0x01, 0x00, 0x04, 0x0b, 0x08, 0x00, 0x09, 0x00, 0x00, 0x00
        /*0020*/ 	.byte	0x00, 0x00, 0x00, 0x00


//--------------------- .nv.info._ZN16MatrixOperations9substractIiEEvPT_S2_S2_m --------------------------
	.section	.nv.info._ZN16MatrixOperations9substractIiEEvPT_S2_S2_m,"",@"SHT_CUDA_INFO"
	.sectionflags	@""
	.align	4


	//----- nvinfo : EIATTR_CUDA_API_VERSION
	.align		4
        /*0000*/ 	.byte	0x04, 0x37
        /*0002*/ 	.short	(.L_7 - .L_6)
.L_6:
        /*0004*/ 	.word	0x00000082


	//----- nvinfo : EIATTR_KPARAM_INFO
	.align		4
.L_7:
        /*0008*/ 	.byte	0x04, 0x17
        /*000a*/ 	.short	(.L_9 - .L_8)
.L_8:
        /*000c*/ 	.word	0x00000000
        /*0010*/ 	.short	0x0003
        /*0012*/ 	.short	0x0018
        /*0014*/ 	.byte	0x00, 0xf0, 0x21, 0x00


	//----- nvinfo : EIATTR_KPARAM_INFO
	.align		4
.L_9:
        /*0018*/ 	.byte	0x04, 0x17
        /*001a*/ 	.short	(.L_11 - .L_10)
.L_10:
        /*001c*/ 	.word	0x00000000
        /*0020*/ 	.short	0x0002
        /*0022*/ 	.short	0x0010
        /*0024*/ 	.byte	0x00, 0xf5, 0x21, 0x00


	//----- nvinfo : EIATTR_KPARAM_INFO
	.align		4
.L_11:
        /*0028*/ 	.byte	0x04, 0x17
        /*002a*/ 	.short	(.L_13 - .L_12)
.L_12:
        /*002c*/ 	.word	0x00000000
        /*0030*/ 	.short	0x0001
        /*0032*/ 	.short	0x0008
        /*0034*/ 	.byte	0x00, 0xf5, 0x21, 0x00


	//----- nvinfo : EIATTR_KPARAM_INFO
	.align		4
.L_13:
        /*0038*/ 	.byte	0x04, 0x17
        /*003a*/ 	.short	(.L_15 - .L_14)
.L_14:
        /*003c*/ 	.word	0x00000000
        /*0040*/ 	.short	0x0000
        /*0042*/ 	.short	0x0000
        /*0044*/ 	.byte	0x00, 0xf5, 0x21, 0x00


	//----- nvinfo : EIATTR_SPARSE_MMA_MASK
	.align		4
.L_15:
        /*0048*/ 	.byte	0x03, 0x50
        /*004a*/ 	.short	0x0000


	//----- nvinfo : EIATTR_MAXREG_COUNT
	.align		4
        /*004c*/ 	.byte	0x03, 0x1b
        /*004e*/ 	.short	0x00ff


	//----- nvinfo : EIATTR_MERCURY_ISA_VERSION
	.align		4
        /*0050*/ 	.byte	0x03, 0x5f
        /*0052*/ 	.short	0x0101


	//----- nvinfo : EIATTR_VRC_CTA_INIT_COUNT
	.align		4
        /*0054*/ 	.byte	0x02, 0x4a
	.zero		1
	.zero		1


	//----- nvinfo : EIATTR_EXIT_INSTR_OFFSETS
	.align		4
        /*0058*/ 	.byte	0x04, 0x1c
        /*005a*/ 	.short	(.L_17 - .L_16)


	//   ....[0]....
.L_16:
        /*005c*/ 	.word	0x00000080


	//   ....[1]....
        /*0060*/ 	.word	0x00000180


	//----- nvinfo : EIATTR_CBANK_PARAM_SIZE
	.align		4
.L_17:
        /*0064*/ 	.byte	0x03, 0x19
        /*0066*/ 	.short	0x0020


	//----- nvinfo : EIATTR_PARAM_CBANK
	.align		4
        /*0068*/ 	.byte	0x04, 0x0a
        /*006a*/ 	.short	(.L_19 - .L_18)
	.align		4
.L_18:
        /*006c*/ 	.word	index@(.nv.constant0._ZN16MatrixOperations9substractIiEEvPT_S2_S2_m)
        /*0070*/ 	.short	0x0380
        /*0072*/ 	.short	0x0020


	//----- nvinfo : EIATTR_SW_WAR
	.align		4
.L_19:
        /*0074*/ 	.byte	0x04, 0x36
        /*0076*/ 	.short	(.L_21 - .L_20)
.L_20:
        /*0078*/ 	.word	0x00000008
.L_21:


//--------------------- .nv.callgraph             --------------------------
	.section	.nv.callgraph,"",@"SHT_CUDA_CALLGRAPH"
	.align	4
	.sectionentsize	8
	.align		4
        /*0000*/ 	.word	0x00000000
	.align		4
        /*0004*/ 	.word	0xffffffff
	.align		4
        /*0008*/ 	.word	0x00000000
	.align		4
        /*000c*/ 	.word	0xfffffffe
	.align		4
        /*0010*/ 	.word	0x00000000
	.align		4
        /*0014*/ 	.word	0xfffffffd
	.align		4
        /*0018*/ 	.word	0x00000000
	.align		4
        /*001c*/ 	.word	0xfffffffc


//--------------------- .text._ZN16MatrixOperations9substractIiEEvPT_S2_S2_m --------------------------
	.section	.text._ZN16MatrixOperations9substractIiEEvPT_S2_S2_m,"ax",@progbits
	.align	128
        .global         _ZN16MatrixOperations9substractIiEEvPT_S2_S2_m
        .type           _ZN16MatrixOperations9substractIiEEvPT_S2_S2_m,@function
        .size           _ZN16MatrixOperations9substractIiEEvPT_S2_S2_m,(.L_x_1 - _ZN16MatrixOperations9substractIiEEvPT_S2_S2_m)
        .other          _ZN16MatrixOperations9substractIiEEvPT_S2_S2_m,@"STO_CUDA_ENTRY STV_DEFAULT"
_ZN16MatrixOperations9substractIiEEvPT_S2_S2_m:
.text._ZN16MatrixOperations9substractIiEEvPT_S2_S2_m:
[----:B------:R-:W-:Y:S01]  /*0000*/  LDC R1, c[0x0][0x37c] ;  /* 0x0000df00ff017b82 */ /* 0x000fe20000000800 */
[----:B------:R-:W0:Y:S07]  /*0010*/  S2R R0, SR_TID.X ;  /* 0x0000000000007919 */ /* 0x000e2e0000002100 */
[----:B------:R-:W0:Y:S01]  /*0020*/  S2UR UR4, SR_CTAID.X ;  /* 0x00000000000479c3 */ /* 0x000e220000002500 */
[----:B------:R-:W1:Y:S07]  /*0030*/  LDCU.64 UR6, c[0x0][0x398] ;  /* 0x00007300ff0677ac */ /* 0x000e6e0008000a00 */
[----:B------:R-:W0:Y:S02]  /*0040*/  LDC R3, c[0x0][0x360] ;  /* 0x0000d800ff037b82 */ /* 0x000e240000000800 */
[----:B0-----:R-:W-:-:S05]  /*0050*/  IMAD R0, R3, UR4, R0 ;  /* 0x0000000403007c24 */ /* 0x001fca000f8e0200 */
[----:B-1----:R-:W-:-:S04]  /*0060*/  ISETP.GE.U32.AND P0, PT, R0, UR6, PT ;  /* 0x0000000600007c0c */ /* 0x002fc8000bf06070 */
[----:B------:R-:W-:-:S13]  /*0070*/  ISETP.GE.U32.AND.EX P0, PT, RZ, UR7, PT, P0 ;  /* 0x00000007ff007c0c */ /* 0x000fda000bf06100 */
[----:B------:R-:W-:Y:S05]  /*0080*/  @P0 EXIT ;  /* 0x000000000000094d */ /* 0x000fea0003800000 */
[----:B------:R-:W0:Y:S01]  /*0090*/  LDCU.128 UR8, c[0x0][0x380] ;  /* 0x00007000ff0877ac */ /* 0x000e220008000c00 */
[----:B------:R-:W-:Y:S01]  /*00a0*/  IMAD.SHL.U32 R6, R0, 0x4, RZ ;  /* 0x0000000400067824 */ /* 0x000fe200078e00ff */
[----:B------:R-:W-:Y:S01]  /*00b0*/  SHF.R.U32.HI R0, RZ, 0x1e, R0 ;  /* 0x0000001eff007819 */ /* 0x000fe20000011600 */
[----:B------:R-:W1:Y:S01]  /*00c0*/  LDCU.64 UR4, c[0x0][0x358] ;  /* 0x00006b00ff0477ac */ /* 0x000e620008000a00 */
[----:B------:R-:W2:Y:S02]  /*00d0*/  LDCU.64 UR6, c[0x0][0x390] ;  /* 0x00007200ff0677ac */ /* 0x000ea40008000a00 */
[C---:B0-----:R-:W-:Y:S02]  /*00e0*/  IADD3 R4, P1, PT, R6.reuse, UR10, RZ ;  /* 0x0000000a06047c10 */ /* 0x041fe4000ff3e0ff */
[----:B------:R-:W-:Y:S02]  /*00f0*/  IADD3 R2, P0, PT, R6, UR8, RZ ;  /* 0x0000000806027c10 */ /* 0x000fe4000ff1e0ff */
[----:B------:R-:W-:-:S02]  /*0100*/  IADD3.X R5, PT, PT, R0, UR11, RZ, P1, !PT ;  /* 0x0000000b00057c10 */ /* 0x000fc40008ffe4ff */
[----:B------:R-:W-:-:S04]  /*0110*/  IADD3.X R3, PT, PT, R0, UR9, RZ, P0, !PT ;  /* 0x0000000900037c10 */ /* 0x000fc800087fe4ff */
[----:B-1----:R-:W3:Y:S04]  /*0120*/  LDG.E R5, desc[UR4][R4.64] ;  /* 0x0000000404057981 */ /* 0x002ee8000c1e1900 */
[----:B------:R-:W3:Y:S01]  /*0130*/  LDG.E R2, desc[UR4][R2.64] ;  /* 0x0000000402027981 */ /* 0x000ee2000c1e1900 */
[----:B--2---:R-:W-:-:S04]  /*0140*/  IADD3 R6, P0, PT, R6, UR6, RZ ;  /* 0x0000000606067c10 */ /* 0x004fc8000ff1e0ff */
[----:B------:R-:W-:Y:S01]  /*0150*/  IADD3.X R7, PT, PT, R0, UR7, RZ, P0, !PT ;  /* 0x0000000700077c10 */ /* 0x000fe200087fe4ff */
[----:B---3--:R-:W-:-:S05]  /*0160*/  IMAD.IADD R9, R2, 0x1, -R5 ;  /* 0x0000000102097824 */ /* 0x008fca00078e0a05 */
[----:B------:R-:W-:Y:S01]  /*0170*/  STG.E desc[UR4][R6.64], R9 ;  /* 0x0000000906007986 */ /* 0x000fe2000c101904 */
[----:B------:R-:W-:Y:S05]  /*0180*/  EXIT ;  /* 0x000000000000794d */ /* 0x000fea0003800000 */
.L_x_0:
[----:B------:R-:W-:-:S00]  /*0190*/  BRA `(.L_x_0) ;  /* 0xfffffffc00fc7947 */ /* 0x000fc0000383ffff */
[----:B------:R-:W-:-:S00]  /*01a0*/  NOP ;  /* 0x0000000000007918 */ /* 0x000fc00000000000 */
        /* <DEDUP_REMOVED lines=13> */
.L_x_1:


//--------------------- .nv.shared.reserved.0     --------------------------
	.section	.nv.shared.reserved.0,"aw",@nobits
	.weak		__nv_reservedSMEM_offset_0_alias
	.size		__nv_reservedSMEM_offset_0_alias, 0, 64
	.other		__nv_reservedSMEM_offset_0_alias,@"STO_CUDA_RESERVED_SHARED STV_DEFAULT"
__nv_reservedSMEM_offset_0_alias:
	.zero		0
	.zero		64


//--------------------- .nv.constant0._ZN16MatrixOperations9substractIiEEvPT_S2_S2_m --------------------------
	.section	.nv.constant0._ZN16MatrixOperations9substractIiEEvPT_S2_S2_m,"a",@progbits
	.sectionflags	@""
	.align	4
.nv.constant0._ZN16MatrixOperations9substractIiEEvPT_S2_S2_m:
	.zero		928


//--------------------- SYMBOLS --------------------------

	.type		.nv.reservedSmem.offset0,@object
	.size		.nv.reservedSmem.offset0,0x4
